//
// Generated by NVIDIA NVVM Compiler
//
// Compiler Build ID: CL-36424714
// Cuda compilation tools, release 13.0, V13.0.88
// Based on NVVM 20.0.0
//

.version 9.0
.target sm_100
.address_size 64

	// .globl	_Z12deviceKernelv
.extern .func  (.param .b32 func_retval0) vprintf
(
	.param .b64 vprintf_param_0,
	.param .b64 vprintf_param_1
)
;
// _ZZ12deviceKernelvE1s has been demoted
.global .align 1 .b8 $str[9] = {115, 32, 105, 115, 32, 37, 100, 10};

.visible .entry _Z12deviceKernelv()
{
	.local .align 8 .b8 	__local_depot0[8];
	.reg .b64 	%SP;
	.reg .b64 	%SPL;
	.reg .pred 	%p<5>;
	.reg .b32 	%r<10>;
	.reg .b64 	%rd<5>;
	// demoted variable
	.shared .align 4 .u32 _ZZ12deviceKernelvE1s;
	mov.u64 	%SPL, __local_depot0;
	cvta.local.u64 	%SP, %SPL;
	mov.u32 	%r1, %tid.x;
	setp.ne.s32 	%p1, %r1, 0;
	@%p1 bra 	$L__BB0_2;
	mov.b32 	%r2, 0;
	st.shared.u32 	[_ZZ12deviceKernelvE1s], %r2;
$L__BB0_2:
	bar.sync 	0;
	setp.ne.s32 	%p2, %r1, 1;
	@%p2 bra 	$L__BB0_4;
	ld.shared.u32 	%r3, [_ZZ12deviceKernelvE1s];
	add.s32 	%r4, %r3, 1;
	st.shared.u32 	[_ZZ12deviceKernelvE1s], %r4;
$L__BB0_4:
	bar.sync 	0;
	setp.ne.s32 	%p3, %r1, 100;
	@%p3 bra 	$L__BB0_6;
	ld.shared.u32 	%r5, [_ZZ12deviceKernelvE1s];
	add.s32 	%r6, %r5, 2;
	st.shared.u32 	[_ZZ12deviceKernelvE1s], %r6;
$L__BB0_6:
	setp.ne.s32 	%p4, %r1, 0;
	bar.sync 	0;
	@%p4 bra 	$L__BB0_8;
	ld.shared.u32 	%r7, [_ZZ12deviceKernelvE1s];
	add.u64 	%rd1, %SP, 0;
	add.u64 	%rd2, %SPL, 0;
	st.local.u32 	[%rd2], %r7;
	mov.u64 	%rd3, $str;
	cvta.global.u64 	%rd4, %rd3;
	{ // callseq 0, 0
	.param .b64 param0;
	st.param.b64 	[param0], %rd4;
	.param .b64 param1;
	st.param.b64 	[param1], %rd1;
	.param .b32 retval0;
	call.uni (retval0), 
	vprintf, 
	(
	param0, 
	param1
	);
	ld.param.b32 	%r8, [retval0];
	} // callseq 0
$L__BB0_8:
	ret;

}


// ===== COMPILED SASS (sm_100) =====

	.target	sm_100

	.elftype	@"ET_EXEC"


//--------------------- .note.nv.tkinfo           --------------------------
	.section	.note.nv.tkinfo,"",@"SHT_NOTE"
	.sectionflags	@"SHF_NOTE_NV_TKINFO"
	.tkinfo
        /*0018*/ 	.word	0x00000002
        /*0030*/ 	.string	""
        /*0030*/ 	.string	"ptxas"
        /*0030*/ 	.string	"Cuda compilation tools, release 13.0, V13.0.88"
        /*0030*/ 	.string	"Build cuda_13.0.r13.0/compiler.36424714_0"
        /*0030*/ 	.string	"-arch sm_100 -m 64 "



//--------------------- .note.nv.cuinfo           --------------------------
	.section	.note.nv.cuinfo,"",@"SHT_NOTE"
	.sectionflags	@"SHF_NOTE_NV_CUINFO"
        /*0018*/ 	.short	0x0002
        /*001a*/ 	.short	0x0064
        /*001c*/ 	.short	0x0082
	.zero		2


//--------------------- .nv.info                  --------------------------
	.section	.nv.info,"",@"SHT_CUDA_INFO"
	.align	4


	//----- nvinfo : EIATTR_REGCOUNT
	.align		4
        /*0000*/ 	.byte	0x04, 0x2f
        /*0002*/ 	.short	(.L_2 - .L_1)
	.align		4
.L_1:
        /*0004*/ 	.word	index@(_Z12deviceKernelv)
        /*0008*/ 	.word	0x00000018


	//----- nvinfo : EIATTR_FRAME_SIZE
	.align		4
.L_2:
        /*000c*/ 	.byte	0x04, 0x11
        /*000e*/ 	.short	(.L_4 - .L_3)
	.align		4
.L_3:
        /*0010*/ 	.word	index@(_Z12deviceKernelv)
        /*0014*/ 	.word	0x00000008


	//----- nvinfo : EIATTR_MIN_STACK_SIZE
	.align		4
.L_4:
        /*0018*/ 	.byte	0x04, 0x12
        /*001a*/ 	.short	(.L_6 - .L_5)
	.align		4
.L_5:
        /*001c*/ 	.word	index@(_Z12deviceKernelv)
        /*0020*/ 	.word	0x00000008
.L_6:


//--------------------- .nv.compat                --------------------------
	.section	.nv.compat,"",@"SHT_CUDA_COMPAT_INFO"
	.align	4
        /*0000*/ 	.byte	0x02, 0x09, 0x00, 0x00, 0x02, 0x02, 0x01, 0x00, 0x02, 0x05, 0x05, 0x00, 0x03, 0x07, 0x01, 0x01
        /*0010*/ 	.byte	0x02, 0x03, 0x00, 0x00, 0x02, 0x06, 0x01, 0x00, 0x04, 0x0b, 0x08, 0x00, 0x09, 0x00, 0x00, 0x00
        /*0020*/ 	.byte	0x00, 0x00, 0x00, 0x00


//--------------------- .nv.info._Z12deviceKernelv --------------------------
	.section	.nv.info._Z12deviceKernelv,"",@"SHT_CUDA_INFO"
	.sectionflags	@""
	.align	4


	//----- nvinfo : EIATTR_CUDA_API_VERSION
	.align		4
        /*0000*/ 	.byte	0x04, 0x37
        /*0002*/ 	.short	(.L_8 - .L_7)
.L_7:
        /*0004*/ 	.word	0x00000082


	//----- nvinfo : EIATTR_SPARSE_MMA_MASK
	.align		4
.L_8:
        /*0008*/ 	.byte	0x03, 0x50
        /*000a*/ 	.short	0x0000


	//----- nvinfo : EIATTR_MAXREG_COUNT
	.align		4
        /*000c*/ 	.byte	0x03, 0x1b
        /*000e*/ 	.short	0x00ff


	//----- nvinfo : EIATTR_NUM_BARRIERS
	.align		4
        /*0010*/ 	.byte	0x02, 0x4c
        /*0012*/ 	.byte	0x01
	.zero		1


	//----- nvinfo : EIATTR_EXTERNS
	.align		4
        /*0014*/ 	.byte	0x04, 0x0f
        /*0016*/ 	.short	(.L_10 - .L_9)


	//   ....[0]....
	.align		4
.L_9:
        /*0018*/ 	.word	index@(vprintf)


	//----- nvinfo : EIATTR_MERCURY_ISA_VERSION
	.align		4
.L_10:
        /*001c*/ 	.byte	0x03, 0x5f
        /*001e*/ 	.short	0x0101


	//----- nvinfo : EIATTR_VRC_CTA_INIT_COUNT
	.align		4
        /*0020*/ 	.byte	0x02, 0x4a
	.zero		1
	.zero		1


	//----- nvinfo : EIATTR_SYSCALL_OFFSETS
	.align		4
        /*0024*/ 	.byte	0x04, 0x46
        /*0026*/ 	.short	(.L_12 - .L_11)


	//   ....[0]....
.L_11:
        /*0028*/ 	.word	0x00000290


	//----- nvinfo : EIATTR_EXIT_INSTR_OFFSETS
	.align		4
.L_12:
        /*002c*/ 	.byte	0x04, 0x1c
        /*002e*/ 	.short	(.L_14 - .L_13)


	//   ....[0]....
.L_13:
        /*0030*/ 	.word	0x000001d0


	//   ....[1]....
        /*0034*/ 	.word	0x000002a0


	//----- nvinfo : EIATTR_CRS_STACK_SIZE
	.align		4
.L_14:
        /*0038*/ 	.byte	0x04, 0x1e
        /*003a*/ 	.short	(.L_16 - .L_15)
.L_15:
        /*003c*/ 	.word	0x00000000


	//----- nvinfo : EIATTR_SW_WAR
	.align		4
.L_16:
        /*0040*/ 	.byte	0x04, 0x36
        /*0042*/ 	.short	(.L_18 - .L_17)
.L_17:
        /*0044*/ 	.word	0x00000008
.L_18:


//--------------------- .nv.callgraph             --------------------------
	.section	.nv.callgraph,"",@"SHT_CUDA_CALLGRAPH"
	.align	4
	.sectionentsize	8
	.align		4
        /*0000*/ 	.word	0x00000000
	.align		4
        /*0004*/ 	.word	0xffffffff
	.align		4
        /*0008*/ 	.word	index@(_Z12deviceKernelv)
	.align		4
        /*000c*/ 	.word	index@(vprintf)
	.align		4
        /*0010*/ 	.word	0x00000000
	.align		4
        /*0014*/ 	.word	0xfffffffe
	.align		4
        /*0018*/ 	.word	0x00000000
	.align		4
        /*001c*/ 	.word	0xfffffffd
	.align		4
        /*0020*/ 	.word	0x00000000
	.align		4
        /*0024*/ 	.word	0xfffffffc


//--------------------- .nv.constant4             --------------------------
	.section	.nv.constant4,"a",@progbits
	.align	8
	.align		8
.nv.constant4:
        /*0000*/ 	.dword	vprintf
	.align		8
        /*0008*/ 	.dword	$str


//--------------------- .text._Z12deviceKernelv   --------------------------
	.section	.text._Z12deviceKernelv,"ax",@progbits
	.align	128
        .global         _Z12deviceKernelv
        .type           _Z12deviceKernelv,@function
        .size           _Z12deviceKernelv,(.L_x_2 - _Z12deviceKernelv)
        .other          _Z12deviceKernelv,@"STO_CUDA_ENTRY STV_DEFAULT"
_Z12deviceKernelv:
.text._Z12deviceKernelv:
[----:B------:R-:W0:Y:S01]  /*0000*/  LDC R1, c[0x0][0x37c] ;  /* 0x0000df00ff017b82 */ /* 0x000e220000000800 */
[----:B------:R-:W1:Y:S01]  /*0010*/  S2R R4, SR_TID.X ;  /* 0x0000000000047919 */ /* 0x000e620000002100 */
[----:B------:R-:W2:Y:S01]  /*0020*/  LDCU UR4, c[0x0][0x2f8] ;  /* 0x00005f00ff0477ac */ /* 0x000ea20008000800 */
[----:B0-----:R-:W-:Y:S01]  /*0030*/  VIADD R1, R1, 0xfffffff8 ;  /* 0xfffffff801017836 */ /* 0x001fe20000000000 */
[----:B------:R-:W0:Y:S01]  /*0040*/  LDCU UR5, c[0x0][0x2fc] ;  /* 0x00005f80ff0577ac */ /* 0x000e220008000800 */
[C---:B-1----:R-:W-:Y:S02]  /*0050*/  ISETP.NE.AND P0, PT, R4.reuse, RZ, PT ;  /* 0x000000ff0400720c */ /* 0x042fe40003f05270 */
[C---:B------:R-:W-:Y:S02]  /*0060*/  ISETP.NE.AND P2, PT, R4.reuse, 0x1, PT ;  /* 0x000000010400780c */ /* 0x040fe40003f45270 */
[----:B------:R-:W-:-:S09]  /*0070*/  ISETP.NE.AND P1, PT, R4, 0x64, PT ;  /* 0x000000640400780c */ /* 0x000fd20003f25270 */
[----:B------:R-:W1:Y:S01]  /*0080*/  @!P0 S2R R3, SR_CgaCtaId ;  /* 0x0000000000038919 */ /* 0x000e620000008800 */
[----:B------:R-:W-:Y:S02]  /*0090*/  @!P0 MOV R0, 0x400 ;  /* 0x0000040000008802 */ /* 0x000fe40000000f00 */
[----:B------:R-:W-:Y:S01]  /*00a0*/  @!P2 MOV R2, 0x400 ;  /* 0x000004000002a802 */ /* 0x000fe20000000f00 */
[----:B------:R-:W3:Y:S01]  /*00b0*/  @!P2 S2R R5, SR_CgaCtaId ;  /* 0x000000000005a919 */ /* 0x000ee20000008800 */
[----:B------:R-:W4:Y:S01]  /*00c0*/  @!P1 S2R R4, SR_CgaCtaId ;  /* 0x0000000000049919 */ /* 0x000f220000008800 */
[----:B-1----:R-:W-:Y:S02]  /*00d0*/  @!P0 LEA R0, R3, R0, 0x18 ;  /* 0x0000000003008211 */ /* 0x002fe400078ec0ff */
[----:B------:R-:W-:Y:S02]  /*00e0*/  @!P1 MOV R3, 0x400 ;  /* 0x0000040000039802 */ /* 0x000fe40000000f00 */
[----:B---3--:R-:W-:Y:S01]  /*00f0*/  @!P2 LEA R5, R5, R2, 0x18 ;  /* 0x000000020505a211 */ /* 0x008fe200078ec0ff */
[----:B------:R-:W-:Y:S01]  /*0100*/  @!P0 STS [R0], RZ ;  /* 0x000000ff00008388 */ /* 0x000fe20000000800 */
[----:B----4-:R-:W-:Y:S01]  /*0110*/  @!P1 LEA R4, R4, R3, 0x18 ;  /* 0x0000000304049211 */ /* 0x010fe200078ec0ff */
[----:B------:R-:W-:Y:S06]  /*0120*/  BAR.SYNC.DEFER_BLOCKING 0x0 ;  /* 0x0000000000007b1d */ /* 0x000fec0000010000 */
[----:B------:R-:W1:Y:S02]  /*0130*/  @!P2 LDS R2, [R5] ;  /* 0x000000000502a984 */ /* 0x000e640000000800 */
[----:B-1----:R-:W-:-:S05]  /*0140*/  @!P2 VIADD R2, R2, 0x1 ;  /* 0x000000010202a836 */ /* 0x002fca0000000000 */
[----:B------:R-:W-:Y:S01]  /*0150*/  @!P2 STS [R5], R2 ;  /* 0x000000020500a388 */ /* 0x000fe20000000800 */
[----:B------:R-:W-:Y:S01]  /*0160*/  BAR.SYNC.DEFER_BLOCKING 0x0 ;  /* 0x0000000000007b1d */ /* 0x000fe20000010000 */
[----:B--2---:R-:W-:-:S05]  /*0170*/  IADD3 R6, P2, PT, R1, UR4, RZ ;  /* 0x0000000401067c10 */ /* 0x004fca000ff5e0ff */
[----:B0-----:R-:W-:Y:S01]  /*0180*/  IMAD.X R7, RZ, RZ, UR5, P2 ;  /* 0x00000005ff077e24 */ /* 0x001fe200090e06ff */
[----:B------:R-:W0:Y:S02]  /*0190*/  @!P1 LDS R3, [R4] ;  /* 0x0000000004039984 */ /* 0x000e240000000800 */
[----:B0-----:R-:W-:-:S05]  /*01a0*/  @!P1 VIADD R3, R3, 0x2 ;  /* 0x0000000203039836 */ /* 0x001fca0000000000 */
[----:B------:R0:W-:Y:S01]  /*01b0*/  @!P1 STS [R4], R3 ;  /* 0x0000000304009388 */ /* 0x0001e20000000800 */
[----:B------:R-:W-:Y:S06]  /*01c0*/  BAR.SYNC.DEFER_BLOCKING 0x0 ;  /* 0x0000000000007b1d */ /* 0x000fec0000010000 */
[----:B------:R-:W-:Y:S05]  /*01d0*/  @P0 EXIT ;  /* 0x000000000000094d */ /* 0x000fea0003800000 */
[----:B------:R-:W1:Y:S01]  /*01e0*/  S2UR UR5, SR_CgaCtaId ;  /* 0x00000000000579c3 */ /* 0x000e620000008800 */
[----:B------:R-:W-:Y:S01]  /*01f0*/  UMOV UR4, 0x400 ;  /* 0x0000040000047882 */ /* 0x000fe20000000000 */
[----:B------:R-:W-:-:S06]  /*0200*/  MOV R2, 0x0 ;  /* 0x0000000000027802 */ /* 0x000fcc0000000f00 */
[----:B0-----:R-:W0:Y:S01]  /*0210*/  LDC.64 R2, c[0x4][R2] ;  /* 0x0100000002027b82 */ /* 0x001e220000000a00 */
[----:B-1----:R-:W-:-:S09]  /*0220*/  ULEA UR4, UR5, UR4, 0x18 ;  /* 0x0000000405047291 */ /* 0x002fd2000f8ec0ff */
[----:B------:R-:W1:Y:S02]  /*0230*/  LDS R0, [UR4] ;  /* 0x00000004ff007984 */ /* 0x000e640008000800 */
[----:B------:R-:W2:Y:S02]  /*0240*/  LDCU.64 UR4, c[0x4][0x8] ;  /* 0x01000100ff0477ac */ /* 0x000ea40008000a00 */
[----:B--2---:R-:W-:Y:S02]  /*0250*/  IMAD.U32 R4, RZ, RZ, UR4 ;  /* 0x00000004ff047e24 */ /* 0x004fe4000f8e00ff */
[----:B------:R-:W-:Y:S01]  /*0260*/  IMAD.U32 R5, RZ, RZ, UR5 ;  /* 0x00000005ff057e24 */ /* 0x000fe2000f8e00ff */
[----:B01----:R1:W-:Y:S06]  /*0270*/  STL [R1], R0 ;  /* 0x0000000001007387 */ /* 0x0033ec0000100800 */
[----:B------:R-:W-:-:S07]  /*0280*/  LEPC R20, `(.L_x_0) ;  /* 0x000000001014794e */ /* 0x000fce0000000000 */
[----:B-1----:R-:W-:Y:S05]  /*0290*/  CALL.ABS.NOINC R2 ;  /* 0x0000000002007343 */ /* 0x002fea0003c00000 */
.L_x_0:
[----:B------:R-:W-:Y:S05]  /*02a0*/  EXIT ;  /* 0x000000000000794d */ /* 0x000fea0003800000 */
.L_x_1:
[----:B------:R-:W-:-:S00]  /*02b0*/  BRA `(.L_x_1) ;  /* 0xfffffffc00fc7947 */ /* 0x000fc0000383ffff */
[----:B------:R-:W-:-:S00]  /*02c0*/  NOP ;  /* 0x0000000000007918 */ /* 0x000fc00000000000 */
        /* <DEDUP_REMOVED lines=11> */
.L_x_2:


//--------------------- .nv.global.init           --------------------------
	.section	.nv.global.init,"aw",@progbits
.nv.global.init:
	.type		$str,@object
	.size		$str,(.L_0 - $str)
$str:
        /*0000*/ 	.byte	0x73, 0x20, 0x69, 0x73, 0x20, 0x25, 0x64, 0x0a, 0x00
.L_0:


//--------------------- .nv.shared._Z12deviceKernelv --------------------------
	.section	.nv.shared._Z12deviceKernelv,"aw",@nobits
	.sectionflags	@""
	.align	4
.nv.shared._Z12deviceKernelv:
	.zero		1028


//--------------------- .nv.shared.reserved.0     --------------------------
	.section	.nv.shared.reserved.0,"aw",@nobits
	.weak		__nv_reservedSMEM_offset_0_alias
	.size		__nv_reservedSMEM_offset_0_alias, 0, 64
	.other		__nv_reservedSMEM_offset_0_alias,@"STO_CUDA_RESERVED_SHARED STV_DEFAULT"
__nv_reservedSMEM_offset_0_alias:
	.zero		0
	.zero		64


//--------------------- .nv.constant0._Z12deviceKernelv --------------------------
	.section	.nv.constant0._Z12deviceKernelv,"a",@progbits
	.sectionflags	@""
	.align	4
.nv.constant0._Z12deviceKernelv:
	.zero		896


//--------------------- SYMBOLS --------------------------

	.type		.nv.reservedSmem.offset0,@object
	.size		.nv.reservedSmem.offset0,0x4
	.type		.nv.reservedSmem.cap,@object
	.size		.nv.reservedSmem.cap,0x4
	.type		vprintf,@function
